//
// Generated by NVIDIA NVVM Compiler
//
// Compiler Build ID: CL-36424714
// Cuda compilation tools, release 13.0, V13.0.88
// Based on NVVM 20.0.0
//

.version 9.0
.target sm_100
.address_size 64

	// .globl	_Z21CoopFetchMatmulKernelPKfS0_Pfiii
// _ZZ21CoopFetchMatmulKernelPKfS0_PfiiiE8shared_a has been demoted
// _ZZ21CoopFetchMatmulKernelPKfS0_PfiiiE8shared_b has been demoted

.visible .entry _Z21CoopFetchMatmulKernelPKfS0_Pfiii(
	.param .u64 .ptr .align 1 _Z21CoopFetchMatmulKernelPKfS0_Pfiii_param_0,
	.param .u64 .ptr .align 1 _Z21CoopFetchMatmulKernelPKfS0_Pfiii_param_1,
	.param .u64 .ptr .align 1 _Z21CoopFetchMatmulKernelPKfS0_Pfiii_param_2,
	.param .u32 _Z21CoopFetchMatmulKernelPKfS0_Pfiii_param_3,
	.param .u32 _Z21CoopFetchMatmulKernelPKfS0_Pfiii_param_4,
	.param .u32 _Z21CoopFetchMatmulKernelPKfS0_Pfiii_param_5
)
{
	.reg .pred 	%p<12>;
	.reg .b32 	%r<22>;
	.reg .b32 	%f<113>;
	.reg .b64 	%rd<36>;
	// demoted variable
	.shared .align 4 .b8 _ZZ21CoopFetchMatmulKernelPKfS0_PfiiiE8shared_a[4096];
	// demoted variable
	.shared .align 4 .b8 _ZZ21CoopFetchMatmulKernelPKfS0_PfiiiE8shared_b[4096];
	ld.param.u64 	%rd13, [_Z21CoopFetchMatmulKernelPKfS0_Pfiii_param_0];
	ld.param.u64 	%rd14, [_Z21CoopFetchMatmulKernelPKfS0_Pfiii_param_1];
	ld.param.u64 	%rd15, [_Z21CoopFetchMatmulKernelPKfS0_Pfiii_param_2];
	ld.param.u32 	%r9, [_Z21CoopFetchMatmulKernelPKfS0_Pfiii_param_3];
	ld.param.u32 	%r10, [_Z21CoopFetchMatmulKernelPKfS0_Pfiii_param_4];
	ld.param.u32 	%r11, [_Z21CoopFetchMatmulKernelPKfS0_Pfiii_param_5];
	mov.u32 	%r12, %ctaid.x;
	shl.b32 	%r13, %r12, 5;
	mov.u32 	%r1, %tid.x;
	add.s32 	%r2, %r13, %r1;
	mov.u32 	%r14, %ctaid.y;
	shl.b32 	%r15, %r14, 5;
	mov.u32 	%r3, %tid.y;
	add.s32 	%r4, %r15, %r3;
	cvt.s64.s32 	%rd1, %r11;
	setp.eq.s32 	%p1, %r11, 0;
	mov.f32 	%f112, 0f00000000;
	@%p1 bra 	$L__BB0_7;
	cvt.u64.u32 	%rd2, %r1;
	shl.b32 	%r16, %r3, 7;
	mov.u32 	%r17, _ZZ21CoopFetchMatmulKernelPKfS0_PfiiiE8shared_a;
	add.s32 	%r5, %r17, %r16;
	shl.b32 	%r18, %r1, 2;
	add.s32 	%r6, %r5, %r18;
	mul.lo.s32 	%r19, %r11, %r4;
	cvt.s64.s32 	%rd17, %r19;
	cvt.u64.u32 	%rd3, %r3;
	mov.u32 	%r20, _ZZ21CoopFetchMatmulKernelPKfS0_PfiiiE8shared_b;
	add.s32 	%r8, %r20, %r18;
	add.s32 	%r7, %r8, %r16;
	cvt.s64.s32 	%rd18, %r10;
	cvt.s64.s32 	%rd19, %r2;
	mad.lo.s64 	%rd20, %rd18, %rd3, %rd19;
	shl.b64 	%rd21, %rd20, 2;
	cvta.to.global.u64 	%rd22, %rd14;
	add.s64 	%rd34, %rd22, %rd21;
	mul.wide.s32 	%rd5, %r10, 128;
	add.s64 	%rd23, %rd17, %rd2;
	shl.b64 	%rd24, %rd23, 2;
	cvta.to.global.u64 	%rd25, %rd13;
	add.s64 	%rd33, %rd25, %rd24;
	mov.f32 	%f112, 0f00000000;
	mov.b64 	%rd35, 0;
$L__BB0_2:
	setp.ge.s32 	%p2, %r4, %r9;
	add.s64 	%rd27, %rd2, %rd35;
	setp.ge.u64 	%p3, %rd27, %rd1;
	mov.f32 	%f110, 0f00000000;
	or.pred  	%p4, %p2, %p3;
	@%p4 bra 	$L__BB0_4;
	ld.global.nc.f32 	%f110, [%rd33];
$L__BB0_4:
	setp.ge.s32 	%p5, %r2, %r10;
	st.shared.f32 	[%r6], %f110;
	add.s64 	%rd29, %rd3, %rd35;
	setp.ge.u64 	%p6, %rd29, %rd1;
	mov.f32 	%f111, 0f00000000;
	or.pred  	%p7, %p5, %p6;
	@%p7 bra 	$L__BB0_6;
	ld.global.nc.f32 	%f111, [%rd34];
$L__BB0_6:
	st.shared.f32 	[%r7], %f111;
	bar.sync 	0;
	ld.shared.f32 	%f12, [%r5];
	ld.shared.f32 	%f13, [%r8];
	fma.rn.f32 	%f14, %f12, %f13, %f112;
	ld.shared.f32 	%f15, [%r5+4];
	ld.shared.f32 	%f16, [%r8+128];
	fma.rn.f32 	%f17, %f15, %f16, %f14;
	ld.shared.f32 	%f18, [%r5+8];
	ld.shared.f32 	%f19, [%r8+256];
	fma.rn.f32 	%f20, %f18, %f19, %f17;
	ld.shared.f32 	%f21, [%r5+12];
	ld.shared.f32 	%f22, [%r8+384];
	fma.rn.f32 	%f23, %f21, %f22, %f20;
	ld.shared.f32 	%f24, [%r5+16];
	ld.shared.f32 	%f25, [%r8+512];
	fma.rn.f32 	%f26, %f24, %f25, %f23;
	ld.shared.f32 	%f27, [%r5+20];
	ld.shared.f32 	%f28, [%r8+640];
	fma.rn.f32 	%f29, %f27, %f28, %f26;
	ld.shared.f32 	%f30, [%r5+24];
	ld.shared.f32 	%f31, [%r8+768];
	fma.rn.f32 	%f32, %f30, %f31, %f29;
	ld.shared.f32 	%f33, [%r5+28];
	ld.shared.f32 	%f34, [%r8+896];
	fma.rn.f32 	%f35, %f33, %f34, %f32;
	ld.shared.f32 	%f36, [%r5+32];
	ld.shared.f32 	%f37, [%r8+1024];
	fma.rn.f32 	%f38, %f36, %f37, %f35;
	ld.shared.f32 	%f39, [%r5+36];
	ld.shared.f32 	%f40, [%r8+1152];
	fma.rn.f32 	%f41, %f39, %f40, %f38;
	ld.shared.f32 	%f42, [%r5+40];
	ld.shared.f32 	%f43, [%r8+1280];
	fma.rn.f32 	%f44, %f42, %f43, %f41;
	ld.shared.f32 	%f45, [%r5+44];
	ld.shared.f32 	%f46, [%r8+1408];
	fma.rn.f32 	%f47, %f45, %f46, %f44;
	ld.shared.f32 	%f48, [%r5+48];
	ld.shared.f32 	%f49, [%r8+1536];
	fma.rn.f32 	%f50, %f48, %f49, %f47;
	ld.shared.f32 	%f51, [%r5+52];
	ld.shared.f32 	%f52, [%r8+1664];
	fma.rn.f32 	%f53, %f51, %f52, %f50;
	ld.shared.f32 	%f54, [%r5+56];
	ld.shared.f32 	%f55, [%r8+1792];
	fma.rn.f32 	%f56, %f54, %f55, %f53;
	ld.shared.f32 	%f57, [%r5+60];
	ld.shared.f32 	%f58, [%r8+1920];
	fma.rn.f32 	%f59, %f57, %f58, %f56;
	ld.shared.f32 	%f60, [%r5+64];
	ld.shared.f32 	%f61, [%r8+2048];
	fma.rn.f32 	%f62, %f60, %f61, %f59;
	ld.shared.f32 	%f63, [%r5+68];
	ld.shared.f32 	%f64, [%r8+2176];
	fma.rn.f32 	%f65, %f63, %f64, %f62;
	ld.shared.f32 	%f66, [%r5+72];
	ld.shared.f32 	%f67, [%r8+2304];
	fma.rn.f32 	%f68, %f66, %f67, %f65;
	ld.shared.f32 	%f69, [%r5+76];
	ld.shared.f32 	%f70, [%r8+2432];
	fma.rn.f32 	%f71, %f69, %f70, %f68;
	ld.shared.f32 	%f72, [%r5+80];
	ld.shared.f32 	%f73, [%r8+2560];
	fma.rn.f32 	%f74, %f72, %f73, %f71;
	ld.shared.f32 	%f75, [%r5+84];
	ld.shared.f32 	%f76, [%r8+2688];
	fma.rn.f32 	%f77, %f75, %f76, %f74;
	ld.shared.f32 	%f78, [%r5+88];
	ld.shared.f32 	%f79, [%r8+2816];
	fma.rn.f32 	%f80, %f78, %f79, %f77;
	ld.shared.f32 	%f81, [%r5+92];
	ld.shared.f32 	%f82, [%r8+2944];
	fma.rn.f32 	%f83, %f81, %f82, %f80;
	ld.shared.f32 	%f84, [%r5+96];
	ld.shared.f32 	%f85, [%r8+3072];
	fma.rn.f32 	%f86, %f84, %f85, %f83;
	ld.shared.f32 	%f87, [%r5+100];
	ld.shared.f32 	%f88, [%r8+3200];
	fma.rn.f32 	%f89, %f87, %f88, %f86;
	ld.shared.f32 	%f90, [%r5+104];
	ld.shared.f32 	%f91, [%r8+3328];
	fma.rn.f32 	%f92, %f90, %f91, %f89;
	ld.shared.f32 	%f93, [%r5+108];
	ld.shared.f32 	%f94, [%r8+3456];
	fma.rn.f32 	%f95, %f93, %f94, %f92;
	ld.shared.f32 	%f96, [%r5+112];
	ld.shared.f32 	%f97, [%r8+3584];
	fma.rn.f32 	%f98, %f96, %f97, %f95;
	ld.shared.f32 	%f99, [%r5+116];
	ld.shared.f32 	%f100, [%r8+3712];
	fma.rn.f32 	%f101, %f99, %f100, %f98;
	ld.shared.f32 	%f102, [%r5+120];
	ld.shared.f32 	%f103, [%r8+3840];
	fma.rn.f32 	%f104, %f102, %f103, %f101;
	ld.shared.f32 	%f105, [%r5+124];
	ld.shared.f32 	%f106, [%r8+3968];
	fma.rn.f32 	%f112, %f105, %f106, %f104;
	bar.sync 	0;
	add.s64 	%rd35, %rd35, 32;
	add.s64 	%rd34, %rd34, %rd5;
	add.s64 	%rd33, %rd33, 128;
	setp.lt.u64 	%p8, %rd35, %rd1;
	@%p8 bra 	$L__BB0_2;
$L__BB0_7:
	setp.ge.s32 	%p9, %r2, %r10;
	setp.ge.s32 	%p10, %r4, %r9;
	or.pred  	%p11, %p10, %p9;
	@%p11 bra 	$L__BB0_9;
	mad.lo.s32 	%r21, %r10, %r4, %r2;
	cvta.to.global.u64 	%rd30, %rd15;
	mul.wide.s32 	%rd31, %r21, 4;
	add.s64 	%rd32, %rd30, %rd31;
	ld.global.f32 	%f107, [%rd32];
	add.f32 	%f108, %f112, %f107;
	st.global.f32 	[%rd32], %f108;
$L__BB0_9:
	ret;

}


// ===== COMPILED SASS (sm_100) =====

	.target	sm_100

	.elftype	@"ET_EXEC"


//--------------------- .note.nv.tkinfo           --------------------------
	.section	.note.nv.tkinfo,"",@"SHT_NOTE"
	.sectionflags	@"SHF_NOTE_NV_TKINFO"
	.tkinfo
        /*0018*/ 	.word	0x00000002
        /*0030*/ 	.string	""
        /*0030*/ 	.string	"ptxas"
        /*0030*/ 	.string	"Cuda compilation tools, release 13.0, V13.0.88"
        /*0030*/ 	.string	"Build cuda_13.0.r13.0/compiler.36424714_0"
        /*0030*/ 	.string	"-arch sm_100 -m 64 "



//--------------------- .note.nv.cuinfo           --------------------------
	.section	.note.nv.cuinfo,"",@"SHT_NOTE"
	.sectionflags	@"SHF_NOTE_NV_CUINFO"
        /*0018*/ 	.short	0x0002
        /*001a*/ 	.short	0x0064
        /*001c*/ 	.short	0x0082
	.zero		2


//--------------------- .nv.info                  --------------------------
	.section	.nv.info,"",@"SHT_CUDA_INFO"
	.align	4


	//----- nvinfo : EIATTR_REGCOUNT
	.align		4
        /*0000*/ 	.byte	0x04, 0x2f
        /*0002*/ 	.short	(.L_1 - .L_0)
	.align		4
.L_0:
        /*0004*/ 	.word	index@(_Z21CoopFetchMatmulKernelPKfS0_Pfiii)
        /*0008*/ 	.word	0x00000020


	//----- nvinfo : EIATTR_FRAME_SIZE
	.align		4
.L_1:
        /*000c*/ 	.byte	0x04, 0x11
        /*000e*/ 	.short	(.L_3 - .L_2)
	.align		4
.L_2:
        /*0010*/ 	.word	index@(_Z21CoopFetchMatmulKernelPKfS0_Pfiii)
        /*0014*/ 	.word	0x00000000


	//----- nvinfo : EIATTR_MIN_STACK_SIZE
	.align		4
.L_3:
        /*0018*/ 	.byte	0x04, 0x12
        /*001a*/ 	.short	(.L_5 - .L_4)
	.align		4
.L_4:
        /*001c*/ 	.word	index@(_Z21CoopFetchMatmulKernelPKfS0_Pfiii)
        /*0020*/ 	.word	0x00000000
.L_5:


//--------------------- .nv.compat                --------------------------
	.section	.nv.compat,"",@"SHT_CUDA_COMPAT_INFO"
	.align	4
        /*0000*/ 	.byte	0x02, 0x09, 0x00, 0x00, 0x02, 0x02, 0x01, 0x00, 0x02, 0x05, 0x05, 0x00, 0x03, 0x07, 0x01, 0x01
        /*0010*/ 	.byte	0x02, 0x03, 0x00, 0x00, 0x02, 0x06, 0x01, 0x00, 0x04, 0x0b, 0x08, 0x00, 0x09, 0x00, 0x00, 0x00
        /*0020*/ 	.byte	0x00, 0x00, 0x00, 0x00


//--------------------- .nv.info._Z21CoopFetchMatmulKernelPKfS0_Pfiii --------------------------
	.section	.nv.info._Z21CoopFetchMatmulKernelPKfS0_Pfiii,"",@"SHT_CUDA_INFO"
	.sectionflags	@""
	.align	4


	//----- nvinfo : EIATTR_CUDA_API_VERSION
	.align		4
        /*0000*/ 	.byte	0x04, 0x37
        /*0002*/ 	.short	(.L_7 - .L_6)
.L_6:
        /*0004*/ 	.word	0x00000082


	//----- nvinfo : EIATTR_KPARAM_INFO
	.align		4
.L_7:
        /*0008*/ 	.byte	0x04, 0x17
        /*000a*/ 	.short	(.L_9 - .L_8)
.L_8:
        /*000c*/ 	.word	0x00000000
        /*0010*/ 	.short	0x0005
        /*0012*/ 	.short	0x0020
        /*0014*/ 	.byte	0x00, 0xf0, 0x11, 0x00


	//----- nvinfo : EIATTR_KPARAM_INFO
	.align		4
.L_9:
        /*0018*/ 	.byte	0x04, 0x17
        /*001a*/ 	.short	(.L_11 - .L_10)
.L_10:
        /*001c*/ 	.word	0x00000000
        /*0020*/ 	.short	0x0004
        /*0022*/ 	.short	0x001c
        /*0024*/ 	.byte	0x00, 0xf0, 0x11, 0x00


	//----- nvinfo : EIATTR_KPARAM_INFO
	.align		4
.L_11:
        /*0028*/ 	.byte	0x04, 0x17
        /*002a*/ 	.short	(.L_13 - .L_12)
.L_12:
        /*002c*/ 	.word	0x00000000
        /*0030*/ 	.short	0x0003
        /*0032*/ 	.short	0x0018
        /*0034*/ 	.byte	0x00, 0xf0, 0x11, 0x00


	//----- nvinfo : EIATTR_KPARAM_INFO
	.align		4
.L_13:
        /*0038*/ 	.byte	0x04, 0x17
        /*003a*/ 	.short	(.L_15 - .L_14)
.L_14:
        /*003c*/ 	.word	0x00000000
        /*0040*/ 	.short	0x0002
        /*0042*/ 	.short	0x0010
        /*0044*/ 	.byte	0x00, 0xf5, 0x21, 0x00


	//----- nvinfo : EIATTR_KPARAM_INFO
	.align		4
.L_15:
        /*0048*/ 	.byte	0x04, 0x17
        /*004a*/ 	.short	(.L_17 - .L_16)
.L_16:
        /*004c*/ 	.word	0x00000000
        /*0050*/ 	.short	0x0001
        /*0052*/ 	.short	0x0008
        /*0054*/ 	.byte	0x00, 0xf5, 0x21, 0x00


	//----- nvinfo : EIATTR_KPARAM_INFO
	.align		4
.L_17:
        /*0058*/ 	.byte	0x04, 0x17
        /*005a*/ 	.short	(.L_19 - .L_18)
.L_18:
        /*005c*/ 	.word	0x00000000
        /*0060*/ 	.short	0x0000
        /*0062*/ 	.short	0x0000
        /*0064*/ 	.byte	0x00, 0xf5, 0x21, 0x00


	//----- nvinfo : EIATTR_SPARSE_MMA_MASK
	.align		4
.L_19:
        /*0068*/ 	.byte	0x03, 0x50
        /*006a*/ 	.short	0x0000


	//----- nvinfo : EIATTR_MAXREG_COUNT
	.align		4
        /*006c*/ 	.byte	0x03, 0x1b
        /*006e*/ 	.short	0x00ff


	//----- nvinfo : EIATTR_NUM_BARRIERS
	.align		4
        /*0070*/ 	.byte	0x02, 0x4c
        /*0072*/ 	.byte	0x01
	.zero		1


	//----- nvinfo : EIATTR_MERCURY_ISA_VERSION
	.align		4
        /*0074*/ 	.byte	0x03, 0x5f
        /*0076*/ 	.short	0x0101


	//----- nvinfo : EIATTR_VRC_CTA_INIT_COUNT
	.align		4
        /*0078*/ 	.byte	0x02, 0x4a
	.zero		1
	.zero		1


	//----- nvinfo : EIATTR_EXIT_INSTR_OFFSETS
	.align		4
        /*007c*/ 	.byte	0x04, 0x1c
        /*007e*/ 	.short	(.L_21 - .L_20)


	//   ....[0]....
.L_20:
        /*0080*/ 	.word	0x00000910


	//   ....[1]....
        /*0084*/ 	.word	0x00000980


	//----- nvinfo : EIATTR_CBANK_PARAM_SIZE
	.align		4
.L_21:
        /*0088*/ 	.byte	0x03, 0x19
        /*008a*/ 	.short	0x0024


	//----- nvinfo : EIATTR_PARAM_CBANK
	.align		4
        /*008c*/ 	.byte	0x04, 0x0a
        /*008e*/ 	.short	(.L_23 - .L_22)
	.align		4
.L_22:
        /*0090*/ 	.word	index@(.nv.constant0._Z21CoopFetchMatmulKernelPKfS0_Pfiii)
        /*0094*/ 	.short	0x0380
        /*0096*/ 	.short	0x0024


	//----- nvinfo : EIATTR_SW_WAR
	.align		4
.L_23:
        /*0098*/ 	.byte	0x04, 0x36
        /*009a*/ 	.short	(.L_25 - .L_24)
.L_24:
        /*009c*/ 	.word	0x00000008
.L_25:


//--------------------- .nv.callgraph             --------------------------
	.section	.nv.callgraph,"",@"SHT_CUDA_CALLGRAPH"
	.align	4
	.sectionentsize	8
	.align		4
        /*0000*/ 	.word	0x00000000
	.align		4
        /*0004*/ 	.word	0xffffffff
	.align		4
        /*0008*/ 	.word	0x00000000
	.align		4
        /*000c*/ 	.word	0xfffffffe
	.align		4
        /*0010*/ 	.word	0x00000000
	.align		4
        /*0014*/ 	.word	0xfffffffd
	.align		4
        /*0018*/ 	.word	0x00000000
	.align		4
        /*001c*/ 	.word	0xfffffffc


//--------------------- .text._Z21CoopFetchMatmulKernelPKfS0_Pfiii --------------------------
	.section	.text._Z21CoopFetchMatmulKernelPKfS0_Pfiii,"ax",@progbits
	.align	128
        .global         _Z21CoopFetchMatmulKernelPKfS0_Pfiii
        .type           _Z21CoopFetchMatmulKernelPKfS0_Pfiii,@function
        .size           _Z21CoopFetchMatmulKernelPKfS0_Pfiii,(.L_x_3 - _Z21CoopFetchMatmulKernelPKfS0_Pfiii)
        .other          _Z21CoopFetchMatmulKernelPKfS0_Pfiii,@"STO_CUDA_ENTRY STV_DEFAULT"
_Z21CoopFetchMatmulKernelPKfS0_Pfiii:
.text._Z21CoopFetchMatmulKernelPKfS0_Pfiii:
[----:B------:R-:W-:Y:S01]  /*0000*/  LDC R1, c[0x0][0x37c] ;  /* 0x0000df00ff017b82 */ /* 0x000fe20000000800 */
[----:B------:R-:W0:Y:S01]  /*0010*/  S2R R22, SR_CTAID.X ;  /* 0x0000000000167919 */ /* 0x000e220000002500 */
[----:B------:R-:W1:Y:S01]  /*0020*/  LDCU UR6, c[0x0][0x3a0] ;  /* 0x00007400ff0677ac */ /* 0x000e620008000800 */
[----:B------:R-:W-:Y:S01]  /*0030*/  HFMA2 R11, -RZ, RZ, 0, 0 ;  /* 0x00000000ff0b7431 */ /* 0x000fe200000001ff */
[----:B------:R-:W0:Y:S01]  /*0040*/  S2R R5, SR_TID.X ;  /* 0x0000000000057919 */ /* 0x000e220000002100 */
[----:B------:R-:W2:Y:S01]  /*0050*/  LDCU.64 UR8, c[0x0][0x358] ;  /* 0x00006b00ff0877ac */ /* 0x000ea20008000a00 */
[----:B------:R-:W3:Y:S01]  /*0060*/  S2R R17, SR_CTAID.Y ;  /* 0x0000000000117919 */ /* 0x000ee20000002600 */
[----:B------:R-:W3:Y:S01]  /*0070*/  S2R R0, SR_TID.Y ;  /* 0x0000000000007919 */ /* 0x000ee20000002200 */
[----:B-1----:R-:W-:Y:S01]  /*0080*/  UISETP.NE.AND UP0, UPT, UR6, URZ, UPT ;  /* 0x000000ff0600728c */ /* 0x002fe2000bf05270 */
[----:B0-----:R-:W-:Y:S02]  /*0090*/  LEA R22, R22, R5, 0x5 ;  /* 0x0000000516167211 */ /* 0x001fe400078e28ff */
[----:B---3--:R-:W-:-:S06]  /*00a0*/  LEA R17, R17, R0, 0x5 ;  /* 0x0000000011117211 */ /* 0x008fcc00078e28ff */
[----:B--2---:R-:W-:Y:S05]  /*00b0*/  BRA.U !UP0, `(.L_x_0) ;  /* 0x0000000908087547 */ /* 0x004fea000b800000 */
[----:B------:R-:W0:Y:S01]  /*00c0*/  S2UR UR5, SR_CgaCtaId ;  /* 0x00000000000579c3 */ /* 0x000e220000008800 */
[----:B------:R-:W1:Y:S01]  /*00d0*/  LDCU UR11, c[0x0][0x39c] ;  /* 0x00007380ff0b77ac */ /* 0x000e620008000800 */
[----:B------:R-:W-:Y:S01]  /*00e0*/  IMAD R8, R17, UR6, RZ ;  /* 0x0000000611087c24 */ /* 0x000fe2000f8e02ff */
[----:B------:R-:W-:Y:S01]  /*00f0*/  SHF.R.S32.HI R23, RZ, 0x1f, R22 ;  /* 0x0000001fff177819 */ /* 0x000fe20000011416 */
[----:B------:R-:W2:Y:S01]  /*0100*/  LDCU.128 UR12, c[0x0][0x380] ;  /* 0x00007000ff0c77ac */ /* 0x000ea20008000c00 */
[----:B------:R-:W-:-:S03]  /*0110*/  MOV R11, RZ ;  /* 0x000000ff000b7202 */ /* 0x000fc60000000f00 */
[----:B------:R-:W3:Y:S01]  /*0120*/  LDC R2, c[0x0][0x39c] ;  /* 0x0000e700ff027b82 */ /* 0x000ee20000000800 */
[----:B------:R-:W-:Y:S01]  /*0130*/  UMOV UR4, 0x400 ;  /* 0x0000040000047882 */ /* 0x000fe20000000000 */
[C---:B------:R-:W-:Y:S01]  /*0140*/  IADD3 R3, P0, PT, R8.reuse, R5, RZ ;  /* 0x0000000508037210 */ /* 0x040fe20007f1e0ff */
[----:B------:R-:W4:Y:S03]  /*0150*/  LDCU UR17, c[0x0][0x3a0] ;  /* 0x00007400ff1177ac */ /* 0x000f260008000800 */
[----:B------:R-:W-:Y:S01]  /*0160*/  LEA.HI.X.SX32 R8, R8, RZ, 0x1, P0 ;  /* 0x000000ff08087211 */ /* 0x000fe200000f0eff */
[----:B------:R-:W3:Y:S01]  /*0170*/  LDCU UR16, c[0x0][0x398] ;  /* 0x00007300ff1077ac */ /* 0x000ee20008000800 */
[----:B-1----:R-:W-:Y:S02]  /*0180*/  USHF.R.S32.HI UR10, URZ, 0x1f, UR11 ;  /* 0x0000001fff0a7899 */ /* 0x002fe4000801140b */
[C---:B------:R-:W-:Y:S01]  /*0190*/  IMAD.WIDE.U32 R6, R0.reuse, UR11, R22 ;  /* 0x0000000b00067c25 */ /* 0x040fe2000f8e0016 */
[----:B------:R-:W-:Y:S01]  /*01a0*/  USHF.R.S32.HI UR6, URZ, 0x1f, UR6 ;  /* 0x0000001fff067899 */ /* 0x000fe20008011406 */
[----:B--2---:R-:W-:Y:S01]  /*01b0*/  LEA R4, P1, R3, UR12, 0x2 ;  /* 0x0000000c03047c11 */ /* 0x004fe2000f8210ff */
[----:B0-----:R-:W-:Y:S01]  /*01c0*/  ULEA UR7, UR5, UR4, 0x18 ;  /* 0x0000000405077291 */ /* 0x001fe2000f8ec0ff */
[----:B------:R-:W-:Y:S01]  /*01d0*/  IMAD R21, R0, UR10, RZ ;  /* 0x0000000a00157c24 */ /* 0x000fe2000f8e02ff */
[----:B------:R-:W-:Y:S01]  /*01e0*/  UIADD3 UR4, UPT, UPT, UR4, 0x1000, URZ ;  /* 0x0000100004047890 */ /* 0x000fe2000fffe0ff */
[----:B------:R-:W-:-:S02]  /*01f0*/  LEA R20, P0, R6, UR14, 0x2 ;  /* 0x0000000e06147c11 */ /* 0x000fc4000f8010ff */
[----:B------:R-:W-:Y:S01]  /*0200*/  LEA.HI.X R3, R3, UR13, R8, 0x2, P1 ;  /* 0x0000000d03037c11 */ /* 0x000fe200088f1408 */
[----:B------:R-:W-:Y:S01]  /*0210*/  ULEA UR4, UR5, UR4, 0x18 ;  /* 0x0000000405047291 */ /* 0x000fe2000f8ec0ff */
[----:B------:R-:W-:Y:S02]  /*0220*/  IADD3 R21, PT, PT, R7, R21, RZ ;  /* 0x0000001507157210 */ /* 0x000fe40007ffe0ff */
[----:B------:R-:W-:Y:S01]  /*0230*/  LEA R18, R0, UR7, 0x7 ;  /* 0x0000000700127c11 */ /* 0x000fe2000f8e38ff */
[----:B------:R-:W-:Y:S01]  /*0240*/  UMOV UR5, URZ ;  /* 0x000000ff00057c82 */ /* 0x000fe20008000000 */
[----:B------:R-:W-:Y:S02]  /*0250*/  LEA.HI.X R21, R6, UR15, R21, 0x2, P0 ;  /* 0x0000000f06157c11 */ /* 0x000fe400080f1415 */
[C---:B------:R-:W-:Y:S01]  /*0260*/  LEA R7, R5.reuse, UR4, 0x2 ;  /* 0x0000000405077c11 */ /* 0x040fe2000f8e10ff */
[----:B------:R-:W-:Y:S01]  /*0270*/  UMOV UR4, URZ ;  /* 0x000000ff00047c82 */ /* 0x000fe20008000000 */
[----:B------:R-:W-:-:S02]  /*0280*/  LEA R16, R5, R18, 0x2 ;  /* 0x0000001205107211 */ /* 0x000fc400078e10ff */
[----:B----4-:R-:W-:-:S07]  /*0290*/  LEA R6, R0, R7, 0x7 ;  /* 0x0000000700067211 */ /* 0x010fce00078e38ff */
.L_x_1:
[----:B------:R-:W-:Y:S01]  /*02a0*/  IADD3 R9, P0, PT, R5, UR4, RZ ;  /* 0x0000000405097c10 */ /* 0x000fe2000ff1e0ff */
[----:B------:R-:W-:Y:S01]  /*02b0*/  HFMA2 R29, -RZ, RZ, 0, 0 ;  /* 0x00000000ff1d7431 */ /* 0x000fe200000001ff */
[----:B------:R-:W-:Y:S02]  /*02c0*/  IADD3 R8, P2, PT, R0, UR4, RZ ;  /* 0x0000000400087c10 */ /* 0x000fe4000ff5e0ff */
[----:B------:R-:W-:Y:S02]  /*02d0*/  ISETP.GE.U32.AND P1, PT, R9, UR17, PT ;  /* 0x0000001109007c0c */ /* 0x000fe4000bf26070 */
[----:B------:R-:W-:Y:S02]  /*02e0*/  IADD3.X R9, PT, PT, RZ, UR5, RZ, P0, !PT ;  /* 0x00000005ff097c10 */ /* 0x000fe400087fe4ff */
[----:B------:R-:W-:Y:S02]  /*02f0*/  ISETP.GE.U32.AND P0, PT, R8, UR17, PT ;  /* 0x0000001108007c0c */ /* 0x000fe4000bf06070 */
[----:B------:R-:W-:-:S02]  /*0300*/  ISETP.GE.U32.AND.EX P1, PT, R9, UR6, PT, P1 ;  /* 0x0000000609007c0c */ /* 0x000fc4000bf26110 */
[----:B------:R-:W-:Y:S02]  /*0310*/  IADD3.X R8, PT, PT, RZ, UR5, RZ, P2, !PT ;  /* 0x00000005ff087c10 */ /* 0x000fe400097fe4ff */
[----:B---3--:R-:W-:Y:S02]  /*0320*/  ISETP.GE.OR P1, PT, R17, UR16, P1 ;  /* 0x0000001011007c0c */ /* 0x008fe40008f26670 */
[----:B------:R-:W-:Y:S02]  /*0330*/  ISETP.GE.U32.AND.EX P0, PT, R8, UR6, PT, P0 ;  /* 0x0000000608007c0c */ /* 0x000fe4000bf06100 */
[----:B------:R-:W-:Y:S02]  /*0340*/  MOV R27, RZ ;  /* 0x000000ff001b7202 */ /* 0x000fe40000000f00 */
[----:B------:R-:W-:-:S07]  /*0350*/  ISETP.GE.OR P0, PT, R22, R2, P0 ;  /* 0x000000021600720c */ /* 0x000fce0000706670 */
[----:B------:R-:W-:Y:S02]  /*0360*/  @!P1 MOV R8, R4 ;  /* 0x0000000400089202 */ /* 0x000fe40000000f00 */
[----:B------:R-:W-:-:S04]  /*0370*/  @!P1 MOV R9, R3 ;  /* 0x0000000300099202 */ /* 0x000fc80000000f00 */
[----:B------:R-:W2:Y:S04]  /*0380*/  @!P0 LDG.E.CONSTANT R29, desc[UR8][R20.64] ;  /* 0x00000008141d8981 */ /* 0x000ea8000c1e9900 */
[----:B------:R-:W3:Y:S04]  /*0390*/  @!P1 LDG.E.CONSTANT R27, desc[UR8][R8.64] ;  /* 0x00000008081b9981 */ /* 0x000ee8000c1e9900 */
[----:B---3--:R-:W-:Y:S04]  /*03a0*/  STS [R16], R27 ;  /* 0x0000001b10007388 */ /* 0x008fe80000000800 */
[----:B--2---:R-:W-:Y:S01]  /*03b0*/  STS [R6], R29 ;  /* 0x0000001d06007388 */ /* 0x004fe20000000800 */
[----:B------:R-:W-:Y:S06]  /*03c0*/  BAR.SYNC.DEFER_BLOCKING 0x0 ;  /* 0x0000000000007b1d */ /* 0x000fec0000010000 */
[----:B------:R-:W-:Y:S04]  /*03d0*/  LDS R10, [R7] ;  /* 0x00000000070a7984 */ /* 0x000fe80000000800 */
[----:B------:R-:W0:Y:S04]  /*03e0*/  LDS.128 R12, [R18] ;  /* 0x00000000120c7984 */ /* 0x000e280000000c00 */
[----:B------:R-:W1:Y:S04]  /*03f0*/  LDS R24, [R7+0x80] ;  /* 0x0000800007187984 */ /* 0x000e680000000800 */
[----:B------:R-:W2:Y:S04]  /*0400*/  LDS R19, [R7+0x100] ;  /* 0x0001000007137984 */ /* 0x000ea80000000800 */
[----:B------:R-:W3:Y:S04]  /*0410*/  LDS R26, [R7+0x180] ;  /* 0x00018000071a7984 */ /* 0x000ee80000000800 */
[----:B------:R-:W-:Y:S04]  /*0420*/  LDS R25, [R7+0x200] ;  /* 0x0002000007197984 */ /* 0x000fe80000000800 */
[----:B------:R-:W-:Y:S01]  /*0430*/  LDS R28, [R7+0x980] ;  /* 0x00098000071c7984 */ /* 0x000fe20000000800 */
[----:B0-----:R-:W-:-:S03]  /*0440*/  FFMA R12, R12, R10, R11 ;  /* 0x0000000a0c0c7223 */ /* 0x001fc6000000000b */
[----:B------:R-:W0:Y:S01]  /*0450*/  LDS.128 R8, [R18+0x10] ;  /* 0x0000100012087984 */ /* 0x000e220000000c00 */
[----:B-1----:R-:W-:-:S03]  /*0460*/  FFMA R12, R24, R13, R12 ;  /* 0x0000000d180c7223 */ /* 0x002fc6000000000c */
[----:B------:R-:W1:Y:S01]  /*0470*/  LDS R24, [R7+0x280] ;  /* 0x0002800007187984 */ /* 0x000e620000000800 */
[----:B--2---:R-:W-:-:S03]  /*0480*/  FFMA R13, R19, R14, R12 ;  /* 0x0000000e130d7223 */ /* 0x004fc6000000000c */
[----:B------:R-:W2:Y:S01]  /*0490*/  LDS R19, [R7+0x300] ;  /* 0x0003000007137984 */ /* 0x000ea20000000800 */
[----:B---3--:R-:W-:-:S03]  /*04a0*/  FFMA R13, R26, R15, R13 ;  /* 0x0000000f1a0d7223 */ /* 0x008fc6000000000d */
[----:B------:R-:W3:Y:S01]  /*04b0*/  LDS R26, [R7+0x380] ;  /* 0x00038000071a7984 */ /* 0x000ee20000000800 */
[----:B0-----:R-:W-:-:S03]  /*04c0*/  FFMA R27, R8, R25, R13 ;  /* 0x00000019081b7223 */ /* 0x001fc6000000000d */
[----:B------:R-:W-:Y:S04]  /*04d0*/  LDS R25, [R7+0x400] ;  /* 0x0004000007197984 */ /* 0x000fe80000000800 */
        /* <DEDUP_REMOVED lines=24> */
[----:B------:R-:W-:Y:S01]  /*0660*/  LDS R26, [R7+0xa80] ;  /* 0x000a8000071a7984 */ /* 0x000fe20000000800 */
[----:B0-----:R-:W-:-:S03]  /*0670*/  FFMA R27, R12, R25, R9 ;  /* 0x000000190c1b7223 */ /* 0x001fc60000000009 */
[----:B------:R-:W-:Y:S04]  /*0680*/  LDS R25, [R7+0xa00] ;  /* 0x000a000007197984 */ /* 0x000fe80000000800 */
[----:B------:R-:W0:Y:S01]  /*0690*/  LDS.128 R8, [R18+0x50] ;  /* 0x0000500012087984 */ /* 0x000e220000000c00 */
[----:B-1----:R-:W-:-:S04]  /*06a0*/  FFMA R24, R24, R13, R27 ;  /* 0x0000000d18187223 */ /* 0x002fc8000000001b */
[----:B--2---:R-:W-:Y:S02]  /*06b0*/  FFMA R13, R19, R14, R24 ;  /* 0x0000000e130d7223 */ /* 0x004fe40000000018 */
[----:B------:R-:W1:Y:S02]  /*06c0*/  LDS R19, [R7+0xb00] ;  /* 0x000b000007137984 */ /* 0x000e640000000800 */
[----:B------:R-:W-:Y:S02]  /*06d0*/  FFMA R13, R28, R15, R13 ;  /* 0x0000000f1c0d7223 */ /* 0x000fe4000000000d */
[----:B------:R-:W2:Y:S04]  /*06e0*/  LDS R28, [R7+0xb80] ;  /* 0x000b8000071c7984 */ /* 0x000ea80000000800 */
[----:B------:R-:W-:Y:S01]  /*06f0*/  LDS R24, [R7+0xc80] ;  /* 0x000c800007187984 */ /* 0x000fe20000000800 */
[----:B0-----:R-:W-:-:S03]  /*0700*/  FFMA R27, R8, R25, R13 ;  /* 0x00000019081b7223 */ /* 0x001fc6000000000d */
[----:B------:R-:W-:Y:S04]  /*0710*/  LDS R25, [R7+0xc00] ;  /* 0x000c000007197984 */ /* 0x000fe80000000800 */
[----:B------:R-:W0:Y:S01]  /*0720*/  LDS.128 R12, [R18+0x60] ;  /* 0x00006000120c7984 */ /* 0x000e220000000c00 */
[----:B------:R-:W-:-:S04]  /*0730*/  FFMA R26, R26, R9, R27 ;  /* 0x000000091a1a7223 */ /* 0x000fc8000000001b */
[----:B-1----:R-:W-:Y:S02]  /*0740*/  FFMA R9, R19, R10, R26 ;  /* 0x0000000a13097223 */ /* 0x002fe4000000001a */
[----:B------:R-:W1:Y:S02]  /*0750*/  LDS R19, [R7+0xd00] ;  /* 0x000d000007137984 */ /* 0x000e640000000800 */
[----:B--2---:R-:W-:Y:S02]  /*0760*/  FFMA R9, R28, R11, R9 ;  /* 0x0000000b1c097223 */ /* 0x004fe40000000009 */
[----:B------:R-:W2:Y:S02]  /*0770*/  LDS R26, [R7+0xd80] ;  /* 0x000d8000071a7984 */ /* 0x000ea40000000800 */
[----:B0-----:R-:W-:Y:S02]  /*0780*/  FFMA R27, R12, R25, R9 ;  /* 0x000000190c1b7223 */ /* 0x001fe40000000009 */
[----:B------:R-:W-:Y:S04]  /*0790*/  LDS R25, [R7+0xe00] ;  /* 0x000e000007197984 */ /* 0x000fe80000000800 */
[----:B------:R-:W0:Y:S01]  /*07a0*/  LDS.128 R8, [R18+0x70] ;  /* 0x0000700012087984 */ /* 0x000e220000000c00 */
[----:B------:R-:W-:-:S03]  /*07b0*/  FFMA R28, R24, R13, R27 ;  /* 0x0000000d181c7223 */ /* 0x000fc6000000001b */
[----:B------:R-:W3:Y:S04]  /*07c0*/  LDS R12, [R7+0xe80] ;  /* 0x000e8000070c7984 */ /* 0x000ee80000000800 */
[----:B------:R-:W4:Y:S04]  /*07d0*/  LDS R13, [R7+0xf00] ;  /* 0x000f0000070d7984 */ /* 0x000f280000000800 */
[----:B------:R-:W5:Y:S01]  /*07e0*/  LDS R24, [R7+0xf80] ;  /* 0x000f800007187984 */ /* 0x000f620000000800 */
[----:B-1----:R-:W-:Y:S01]  /*07f0*/  FFMA R19, R19, R14, R28 ;  /* 0x0000000e13137223 */ /* 0x002fe2000000001c */
[----:B------:R-:W-:-:S03]  /*0800*/  UIADD3 UR4, UP0, UPT, UR4, 0x20, URZ ;  /* 0x0000002004047890 */ /* 0x000fc6000ff1e0ff */
[----:B--2---:R-:W-:Y:S01]  /*0810*/  FFMA R15, R26, R15, R19 ;  /* 0x0000000f1a0f7223 */ /* 0x004fe20000000013 */
[----:B------:R-:W-:Y:S02]  /*0820*/  UIADD3.X UR5, UPT, UPT, URZ, UR5, URZ, UP0, !UPT ;  /* 0x00000005ff057290 */ /* 0x000fe400087fe4ff */
[----:B------:R-:W-:-:S04]  /*0830*/  UISETP.GE.U32.AND UP0, UPT, UR4, UR17, UPT ;  /* 0x000000110400728c */ /* 0x000fc8000bf06070 */
[----:B------:R-:W-:Y:S01]  /*0840*/  UISETP.GE.U32.AND.EX UP0, UPT, UR5, UR6, UPT, UP0 ;  /* 0x000000060500728c */ /* 0x000fe2000bf06100 */
[----:B------:R-:W-:Y:S01]  /*0850*/  BAR.SYNC.DEFER_BLOCKING 0x0 ;  /* 0x0000000000007b1d */ /* 0x000fe20000010000 */
[----:B------:R-:W-:Y:S01]  /*0860*/  IADD3 R4, P0, PT, R4, 0x80, RZ ;  /* 0x0000008004047810 */ /* 0x000fe20007f1e0ff */
[----:B------:R-:W-:-:S04]  /*0870*/  IMAD.WIDE R20, R2, 0x80, R20 ;  /* 0x0000008002147825 */ /* 0x000fc800078e0214 */
[----:B0-----:R-:W-:-:S04]  /*0880*/  FFMA R15, R8, R25, R15 ;  /* 0x00000019080f7223 */ /* 0x001fc8000000000f */
[----:B---3--:R-:W-:-:S04]  /*0890*/  FFMA R12, R12, R9, R15 ;  /* 0x000000090c0c7223 */ /* 0x008fc8000000000f */
[----:B----4-:R-:W-:Y:S01]  /*08a0*/  FFMA R13, R13, R10, R12 ;  /* 0x0000000a0d0d7223 */ /* 0x010fe2000000000c */
[----:B------:R-:W-:-:S03]  /*08b0*/  IADD3.X R3, PT, PT, RZ, R3, RZ, P0, !PT ;  /* 0x00000003ff037210 */ /* 0x000fc600007fe4ff */
[----:B-----5:R-:W-:Y:S01]  /*08c0*/  FFMA R11, R24, R11, R13 ;  /* 0x0000000b180b7223 */ /* 0x020fe2000000000d */
[----:B------:R-:W-:Y:S06]  /*08d0*/  BRA.U !UP0, `(.L_x_1) ;  /* 0xfffffff908707547 */ /* 0x000fec000b83ffff */
.L_x_0:
[----:B------:R-:W0:Y:S02]  /*08e0*/  LDCU.64 UR4, c[0x0][0x398] ;  /* 0x00007300ff0477ac */ /* 0x000e240008000a00 */
[----:B0-----:R-:W-:-:S04]  /*08f0*/  ISETP.GE.AND P0, PT, R22, UR5, PT ;  /* 0x0000000516007c0c */ /* 0x001fc8000bf06270 */
[----:B------:R-:W-:-:S13]  /*0900*/  ISETP.GE.OR P0, PT, R17, UR4, P0 ;  /* 0x0000000411007c0c */ /* 0x000fda0008706670 */
[----:B------:R-:W-:Y:S05]  /*0910*/  @P0 EXIT ;  /* 0x000000000000094d */ /* 0x000fea0003800000 */
[----:B------:R-:W0:Y:S01]  /*0920*/  LDC.64 R2, c[0x0][0x390] ;  /* 0x0000e400ff027b82 */ /* 0x000e220000000a00 */
[----:B------:R-:W-:-:S04]  /*0930*/  IMAD R17, R17, UR5, R22 ;  /* 0x0000000511117c24 */ /* 0x000fc8000f8e0216 */
[----:B0-----:R-:W-:-:S05]  /*0940*/  IMAD.WIDE R2, R17, 0x4, R2 ;  /* 0x0000000411027825 */ /* 0x001fca00078e0202 */
[----:B------:R-:W2:Y:S02]  /*0950*/  LDG.E R0, desc[UR8][R2.64] ;  /* 0x0000000802007981 */ /* 0x000ea4000c1e1900 */
[----:B--2---:R-:W-:-:S05]  /*0960*/  FADD R11, R0, R11 ;  /* 0x0000000b000b7221 */ /* 0x004fca0000000000 */
[----:B------:R-:W-:Y:S01]  /*0970*/  STG.E desc[UR8][R2.64], R11 ;  /* 0x0000000b02007986 */ /* 0x000fe2000c101908 */
[----:B------:R-:W-:Y:S05]  /*0980*/  EXIT ;  /* 0x000000000000794d */ /* 0x000fea0003800000 */
.L_x_2:
[----:B------:R-:W-:-:S00]  /*0990*/  BRA `(.L_x_2) ;  /* 0xfffffffc00fc7947 */ /* 0x000fc0000383ffff */
[----:B------:R-:W-:-:S00]  /*09a0*/  NOP ;  /* 0x0000000000007918 */ /* 0x000fc00000000000 */
        /* <DEDUP_REMOVED lines=13> */
.L_x_3:


//--------------------- .nv.shared._Z21CoopFetchMatmulKernelPKfS0_Pfiii --------------------------
	.section	.nv.shared._Z21CoopFetchMatmulKernelPKfS0_Pfiii,"aw",@nobits
	.sectionflags	@""
	.align	4
.nv.shared._Z21CoopFetchMatmulKernelPKfS0_Pfiii:
	.zero		9216


//--------------------- .nv.shared.reserved.0     --------------------------
	.section	.nv.shared.reserved.0,"aw",@nobits
	.weak		__nv_reservedSMEM_offset_0_alias
	.size		__nv_reservedSMEM_offset_0_alias, 0, 64
	.other		__nv_reservedSMEM_offset_0_alias,@"STO_CUDA_RESERVED_SHARED STV_DEFAULT"
__nv_reservedSMEM_offset_0_alias:
	.zero		0
	.zero		64


//--------------------- .nv.constant0._Z21CoopFetchMatmulKernelPKfS0_Pfiii --------------------------
	.section	.nv.constant0._Z21CoopFetchMatmulKernelPKfS0_Pfiii,"a",@progbits
	.sectionflags	@""
	.align	4
.nv.constant0._Z21CoopFetchMatmulKernelPKfS0_Pfiii:
	.zero		932


//--------------------- SYMBOLS --------------------------

	.type		.nv.reservedSmem.offset0,@object
	.size		.nv.reservedSmem.offset0,0x4
	.type		.nv.reservedSmem.cap,@object
	.size		.nv.reservedSmem.cap,0x4
